	.headerflags	@"EF_CUDA_TEXMODE_UNIFIED EF_CUDA_64BIT_ADDRESS EF_CUDA_ACCELERATORS EF_CUDA_SM90 EF_CUDA_VIRTUAL_SM(EF_CUDA_SM90)"
	.elftype	@"ET_EXEC"


//--------------------- .nv.info                  --------------------------
	.section	.nv.info,"",@"SHT_CUDA_INFO"
	.align	4


	//----- nvinfo : EIATTR_REGCOUNT
	.align		4
        /*0000*/ 	.byte	0x04, 0x2f
        /*0002*/ 	.short	(.L_1 - .L_0)
	.align		4
.L_0:
        /*0004*/ 	.word	index@(triton_poi_fused_max_pool2d_with_indices_25)
        /*0008*/ 	.word	0x00000010


	//----- nvinfo : EIATTR_MIN_STACK_SIZE
	.align		4
.L_1:
        /*000c*/ 	.byte	0x04, 0x12
        /*000e*/ 	.short	(.L_3 - .L_2)
	.align		4
.L_2:
        /*0010*/ 	.word	index@(triton_poi_fused_max_pool2d_with_indices_25)
        /*0014*/ 	.word	0x00000000


	//----- nvinfo : EIATTR_FRAME_SIZE
	.align		4
.L_3:
        /*0018*/ 	.byte	0x04, 0x11
        /*001a*/ 	.short	(.L_5 - .L_4)
	.align		4
.L_4:
        /*001c*/ 	.word	index@(triton_poi_fused_max_pool2d_with_indices_25)
        /*0020*/ 	.word	0x00000000


	//----- nvinfo : EIATTR_MIN_STACK_SIZE
	.align		4
.L_5:
        /*0024*/ 	.byte	0x04, 0x12
        /*0026*/ 	.short	(.L_7 - .L_6)
	.align		4
.L_6:
        /*0028*/ 	.word	index@(triton_poi_fused_max_pool2d_with_indices_25)
        /*002c*/ 	.word	0x00000000
.L_7:


//--------------------- .nv.info.triton_poi_fused_max_pool2d_with_indices_25 --------------------------
	.section	.nv.info.triton_poi_fused_max_pool2d_with_indices_25,"",@"SHT_CUDA_INFO"
	.sectionflags	@""
	.align	4


	//----- nvinfo : EIATTR_CUDA_API_VERSION
	.align		4
        /*0000*/ 	.byte	0x04, 0x37
        /*0002*/ 	.short	(.L_9 - .L_8)
.L_8:
        /*0004*/ 	.word	0x0000007c


	//----- nvinfo : EIATTR_KPARAM_INFO
	.align		4
.L_9:
        /*0008*/ 	.byte	0x04, 0x17
        /*000a*/ 	.short	(.L_11 - .L_10)
.L_10:
        /*000c*/ 	.word	0x00000000
        /*0010*/ 	.short	0x0002
        /*0012*/ 	.short	0x0010
        /*0014*/ 	.byte	0x00, 0xf0, 0x11, 0x00


	//----- nvinfo : EIATTR_KPARAM_INFO
	.align		4
.L_11:
        /*0018*/ 	.byte	0x04, 0x17
        /*001a*/ 	.short	(.L_13 - .L_12)
.L_12:
        /*001c*/ 	.word	0x00000000
        /*0020*/ 	.short	0x0001
        /*0022*/ 	.short	0x0008
        /*0024*/ 	.byte	0x00, 0xf4, 0x21, 0x00


	//----- nvinfo : EIATTR_KPARAM_INFO
	.align		4
.L_13:
        /*0028*/ 	.byte	0x04, 0x17
        /*002a*/ 	.short	(.L_15 - .L_14)
.L_14:
        /*002c*/ 	.word	0x00000000
        /*0030*/ 	.short	0x0000
        /*0032*/ 	.short	0x0000
        /*0034*/ 	.byte	0x00, 0xf4, 0x21, 0x00


	//----- nvinfo : EIATTR_SPARSE_MMA_MASK
	.align		4
.L_15:
        /*0038*/ 	.byte	0x03, 0x50
        /*003a*/ 	.short	0x0000


	//----- nvinfo : EIATTR_MAXREG_COUNT
	.align		4
        /*003c*/ 	.byte	0x03, 0x1b
        /*003e*/ 	.short	0x00ff


	//----- nvinfo : EIATTR_EXIT_INSTR_OFFSETS
	.align		4
        /*0040*/ 	.byte	0x04, 0x1c
        /*0042*/ 	.short	(.L_17 - .L_16)


	//   ....[0]....
.L_16:
        /*0044*/ 	.word	0x000002c0


	//   ....[1]....
        /*0048*/ 	.word	0x000002e0


	//----- nvinfo : EIATTR_REQNTID
	.align		4
.L_17:
        /*004c*/ 	.byte	0x04, 0x10
        /*004e*/ 	.short	(.L_19 - .L_18)
.L_18:
        /*0050*/ 	.word	0x00000080
        /*0054*/ 	.word	0x00000001
        /*0058*/ 	.word	0x00000001


	//----- nvinfo : EIATTR_CBANK_PARAM_SIZE
	.align		4
.L_19:
        /*005c*/ 	.byte	0x03, 0x19
        /*005e*/ 	.short	0x0014


	//----- nvinfo : EIATTR_PARAM_CBANK
	.align		4
        /*0060*/ 	.byte	0x04, 0x0a
        /*0062*/ 	.short	(.L_21 - .L_20)
	.align		4
.L_20:
        /*0064*/ 	.word	index@(.nv.constant0.triton_poi_fused_max_pool2d_with_indices_25)
        /*0068*/ 	.short	0x0210
        /*006a*/ 	.short	0x0014


	//----- nvinfo : EIATTR_SW_WAR
	.align		4
.L_21:
        /*006c*/ 	.byte	0x04, 0x36
        /*006e*/ 	.short	(.L_23 - .L_22)
.L_22:
        /*0070*/ 	.word	0x00000008
.L_23:


//--------------------- .nv.callgraph             --------------------------
	.section	.nv.callgraph,"",@"SHT_CUDA_CALLGRAPH"
	.align	4
	.sectionentsize	8
	.align		4
        /*0000*/ 	.word	0x00000000
	.align		4
        /*0004*/ 	.word	0xffffffff
	.align		4
        /*0008*/ 	.word	0x00000000
	.align		4
        /*000c*/ 	.word	0xfffffffe
	.align		4
        /*0010*/ 	.word	0x00000000
	.align		4
        /*0014*/ 	.word	0xfffffffd
	.align		4
        /*0018*/ 	.word	0x00000000
	.align		4
        /*001c*/ 	.word	0xfffffffc


//--------------------- .text.triton_poi_fused_max_pool2d_with_indices_25 --------------------------
	.section	.text.triton_poi_fused_max_pool2d_with_indices_25,"ax",@progbits
	.align	128
        .global         triton_poi_fused_max_pool2d_with_indices_25
        .type           triton_poi_fused_max_pool2d_with_indices_25,@function
        .size           triton_poi_fused_max_pool2d_with_indices_25,(.L_x_1 - triton_poi_fused_max_pool2d_with_indices_25)
        .other          triton_poi_fused_max_pool2d_with_indices_25,@"STO_CUDA_ENTRY STV_DEFAULT"
triton_poi_fused_max_pool2d_with_indices_25:
.text.triton_poi_fused_max_pool2d_with_indices_25:
[----:B------:R-:W0:Y:S02]  /*0000*/  LDC R1, c[0x0][0x28] ;  /* 0x00000a00ff017b82 */ /* 0x000e240000000800 */
[----:B------:R-:W1:Y:S01]  /*0010*/  S2R R0, SR_TID.X ;  /* 0x0000000000007919 */ /* 0x000e620000002100 */
[----:B------:R-:W2:Y:S01]  /*0020*/  LDC.64 R2, c[0x0][0x210] ;  /* 0x00008400ff027b82 */ /* 0x000ea20000000a00 */
[----:B------:R-:W-:Y:S01]  /*0030*/  IMAD.MOV.U32 R6, RZ, RZ, RZ ;  /* 0x000000ffff067224 */ /* 0x000fe200078e00ff */
[----:B------:R-:W-:Y:S01]  /*0040*/  CS2R R12, SRZ ;  /* 0x00000000000c7805 */ /* 0x000fe2000001ff00 */
[----:B------:R-:W3:Y:S01]  /*0050*/  S2R R7, SR_CTAID.X ;  /* 0x0000000000077919 */ /* 0x000ee20000002500 */
[----:B------:R-:W-:Y:S01]  /*0060*/  ULDC.64 UR4, c[0x0][0x208] ;  /* 0x0000820000047ab9 */ /* 0x000fe20000000a00 */
[----:B-1----:R-:W-:-:S05]  /*0070*/  IMAD.SHL.U32 R0, R0, 0x2, RZ ;  /* 0x0000000200007824 */ /* 0x002fca00078e00ff */
[----:B------:R-:W-:-:S05]  /*0080*/  LOP3.LUT R0, R0, 0xfe, RZ, 0xc0, !PT ;  /* 0x000000fe00007812 */ /* 0x000fca00078ec0ff */
[----:B---3--:R-:W-:Y:S02]  /*0090*/  IMAD R7, R7, 0x100, R0 ;  /* 0x0000010007077824 */ /* 0x008fe400078e0200 */
[----:B------:R-:W-:Y:S02]  /*00a0*/  IMAD.MOV.U32 R0, RZ, RZ, RZ ;  /* 0x000000ffff007224 */ /* 0x000fe400078e00ff */
[C---:B------:R-:W-:Y:S01]  /*00b0*/  IMAD.SHL.U32 R5, R7.reuse, 0x4, RZ ;  /* 0x0000000407057824 */ /* 0x040fe200078e00ff */
[----:B------:R-:W-:-:S03]  /*00c0*/  ISETP.GE.AND P0, PT, R7, 0x800, PT ;  /* 0x000008000700780c */ /* 0x000fc60003f06270 */
[----:B--2---:R-:W-:Y:S01]  /*00d0*/  IMAD.WIDE R2, R5, 0x4, R2 ;  /* 0x0000000405027825 */ /* 0x004fe200078e0202 */
[----:B------:R-:W-:Y:S02]  /*00e0*/  CS2R R10, SRZ ;  /* 0x00000000000a7805 */ /* 0x000fe4000001ff00 */
[----:B------:R-:W-:Y:S01]  /*00f0*/  CS2R R8, SRZ ;  /* 0x0000000000087805 */ /* 0x000fe2000001ff00 */
[----:B------:R-:W1:Y:S06]  /*0100*/  LDC.64 R4, c[0x0][0x218] ;  /* 0x00008600ff047b82 */ /* 0x000e6c0000000a00 */
[----:B------:R-:W2:Y:S04]  /*0110*/  @!P0 LDG.E.EL R0, desc[UR4][R2.64] ;  /* 0x0000000402008981 */ /* 0x000ea8000c2e1900 */
[----:B------:R-:W3:Y:S04]  /*0120*/  @!P0 LDG.E.EL R6, desc[UR4][R2.64+0x10] ;  /* 0x0000100402068981 */ /* 0x000ee8000c2e1900 */
[----:B------:R-:W2:Y:S04]  /*0130*/  @!P0 LDG.E.EL R12, desc[UR4][R2.64+0x4] ;  /* 0x00000404020c8981 */ /* 0x000ea8000c2e1900 */
[----:B------:R-:W3:Y:S04]  /*0140*/  @!P0 LDG.E.EL R13, desc[UR4][R2.64+0x14] ;  /* 0x00001404020d8981 */ /* 0x000ee8000c2e1900 */
[----:B------:R-:W4:Y:S04]  /*0150*/  @!P0 LDG.E.EL R11, desc[UR4][R2.64+0x8] ;  /* 0x00000804020b8981 */ /* 0x000f28000c2e1900 */
[----:B------:R-:W5:Y:S04]  /*0160*/  @!P0 LDG.E.EL R10, desc[UR4][R2.64+0x18] ;  /* 0x00001804020a8981 */ /* 0x000f68000c2e1900 */
[----:B------:R-:W5:Y:S04]  /*0170*/  @!P0 LDG.E.EL R8, desc[UR4][R2.64+0xc] ;  /* 0x00000c0402088981 */ /* 0x000f68000c2e1900 */
[----:B------:R1:W5:Y:S02]  /*0180*/  @!P0 LDG.E.EL R9, desc[UR4][R2.64+0x1c] ;  /* 0x00001c0402098981 */ /* 0x000364000c2e1900 */
[----:B-1----:R-:W-:Y:S01]  /*0190*/  IMAD.WIDE R2, R7, 0x4, R4 ;  /* 0x0000000407027825 */ /* 0x002fe200078e0204 */
[----:B--2---:R-:W-:-:S02]  /*01a0*/  FSETP.GT.AND P3, PT, R12, R0, PT ;  /* 0x000000000c00720b */ /* 0x004fc40003f64000 */
[----:B------:R-:W-:Y:S02]  /*01b0*/  FSETP.NAN.AND P5, PT, R12, R12, PT ;  /* 0x0000000c0c00720b */ /* 0x000fe40003fa8000 */
[C---:B---3--:R-:W-:Y:S02]  /*01c0*/  FSETP.GT.AND P4, PT, R13.reuse, R6, PT ;  /* 0x000000060d00720b */ /* 0x048fe40003f84000 */
[----:B------:R-:W-:Y:S02]  /*01d0*/  FSETP.NAN.AND P6, PT, R13, R13, PT ;  /* 0x0000000d0d00720b */ /* 0x000fe40003fc8000 */
[----:B----4-:R-:W-:Y:S02]  /*01e0*/  FSETP.NAN.AND P1, PT, R11, R11, PT ;  /* 0x0000000b0b00720b */ /* 0x010fe40003f28000 */
[----:B-----5:R-:W-:-:S03]  /*01f0*/  FSETP.NAN.AND P2, PT, R10, R10, PT ;  /* 0x0000000a0a00720b */ /* 0x020fc60003f48000 */
[----:B------:R-:W-:Y:S02]  /*0200*/  @!P3 FSEL R12, R12, R0, P5 ;  /* 0x000000000c0cb208 */ /* 0x000fe40002800000 */
[----:B------:R-:W-:Y:S02]  /*0210*/  FSETP.NAN.AND P3, PT, R8, R8, PT ;  /* 0x000000080800720b */ /* 0x000fe40003f68000 */
[----:B------:R-:W-:Y:S02]  /*0220*/  @!P4 FSEL R13, R13, R6, P6 ;  /* 0x000000060d0dc208 */ /* 0x000fe40003000000 */
[----:B------:R-:W-:Y:S02]  /*0230*/  FSETP.NAN.AND P4, PT, R9, R9, PT ;  /* 0x000000090900720b */ /* 0x000fe40003f88000 */
[----:B------:R-:W-:Y:S02]  /*0240*/  FSETP.GEU.AND P5, PT, R12, R11, PT ;  /* 0x0000000b0c00720b */ /* 0x000fe40003fae000 */
[----:B------:R-:W-:-:S02]  /*0250*/  FSETP.GEU.AND P6, PT, R13, R10, PT ;  /* 0x0000000a0d00720b */ /* 0x000fc40003fce000 */
[----:B------:R-:W-:Y:S02]  /*0260*/  @!P1 FSEL R11, R11, R12, !P5 ;  /* 0x0000000c0b0b9208 */ /* 0x000fe40006800000 */
[----:B------:R-:W-:Y:S02]  /*0270*/  @!P2 FSEL R10, R10, R13, !P6 ;  /* 0x0000000d0a0aa208 */ /* 0x000fe40007000000 */
[----:B------:R-:W-:Y:S02]  /*0280*/  FSETP.GEU.AND P1, PT, R11, R8, PT ;  /* 0x000000080b00720b */ /* 0x000fe40003f2e000 */
[----:B------:R-:W-:Y:S02]  /*0290*/  FSETP.GEU.AND P2, PT, R10, R9, PT ;  /* 0x000000090a00720b */ /* 0x000fe40003f4e000 */
[----:B------:R-:W-:Y:S02]  /*02a0*/  @!P3 SEL R8, R8, R11, !P1 ;  /* 0x0000000b0808b207 */ /* 0x000fe40004800000 */
[----:B------:R-:W-:Y:S01]  /*02b0*/  @!P4 SEL R9, R9, R10, !P2 ;  /* 0x0000000a0909c207 */ /* 0x000fe20005000000 */
[----:B------:R-:W-:Y:S08]  /*02c0*/  @P0 EXIT ;  /* 0x000000000000094d */ /* 0x000ff00003800000 */
[----:B------:R-:W-:Y:S01]  /*02d0*/  STG.E.64 desc[UR4][R2.64], R8 ;  /* 0x0000000802007986 */ /* 0x000fe2000c101b04 */
[----:B------:R-:W-:Y:S05]  /*02e0*/  EXIT ;  /* 0x000000000000794d */ /* 0x000fea0003800000 */
.L_x_0:
[----:B------:R-:W-:-:S00]  /*02f0*/  BRA `(.L_x_0) ;  /* 0xfffffffc00fc7947 */ /* 0x000fc0000383ffff */
[----:B------:R-:W-:-:S00]  /*0300*/  NOP ;  /* 0x0000000000007918 */ /* 0x000fc00000000000 */
[----:B------:R-:W-:-:S00]  /*0310*/  NOP ;  /* 0x0000000000007918 */ /* 0x000fc00000000000 */
[----:B------:R-:W-:-:S00]  /*0320*/  NOP ;  /* 0x0000000000007918 */ /* 0x000fc00000000000 */
[----:B------:R-:W-:-:S00]  /*0330*/  NOP ;  /* 0x0000000000007918 */ /* 0x000fc00000000000 */
[----:B------:R-:W-:-:S00]  /*0340*/  NOP ;  /* 0x0000000000007918 */ /* 0x000fc00000000000 */
[----:B------:R-:W-:-:S00]  /*0350*/  NOP ;  /* 0x0000000000007918 */ /* 0x000fc00000000000 */
[----:B------:R-:W-:-:S00]  /*0360*/  NOP ;  /* 0x0000000000007918 */ /* 0x000fc00000000000 */
[----:B------:R-:W-:-:S00]  /*0370*/  NOP ;  /* 0x0000000000007918 */ /* 0x000fc00000000000 */
.L_x_1:


//--------------------- .nv.constant0.triton_poi_fused_max_pool2d_with_indices_25 --------------------------
	.section	.nv.constant0.triton_poi_fused_max_pool2d_with_indices_25,"a",@progbits
	.sectionflags	@""
	.align	4
.nv.constant0.triton_poi_fused_max_pool2d_with_indices_25:
	.zero		548
